//
// Generated by NVIDIA NVVM Compiler
//
// Compiler Build ID: CL-36424714
// Cuda compilation tools, release 13.0, V13.0.88
// Based on NVVM 20.0.0
//

.version 9.0
.target sm_100
.address_size 64

	// .globl	_Z12mandelKernelffffPiiiffmi

.visible .entry _Z12mandelKernelffffPiiiffmi(
	.param .f32 _Z12mandelKernelffffPiiiffmi_param_0,
	.param .f32 _Z12mandelKernelffffPiiiffmi_param_1,
	.param .f32 _Z12mandelKernelffffPiiiffmi_param_2,
	.param .f32 _Z12mandelKernelffffPiiiffmi_param_3,
	.param .u64 .ptr .align 1 _Z12mandelKernelffffPiiiffmi_param_4,
	.param .u32 _Z12mandelKernelffffPiiiffmi_param_5,
	.param .u32 _Z12mandelKernelffffPiiiffmi_param_6,
	.param .f32 _Z12mandelKernelffffPiiiffmi_param_7,
	.param .f32 _Z12mandelKernelffffPiiiffmi_param_8,
	.param .u64 _Z12mandelKernelffffPiiiffmi_param_9,
	.param .u32 _Z12mandelKernelffffPiiiffmi_param_10
)
{
	.reg .pred 	%p<4>;
	.reg .b32 	%r<17>;
	.reg .b32 	%f<20>;
	.reg .b64 	%rd<8>;

	ld.param.f32 	%f9, [_Z12mandelKernelffffPiiiffmi_param_2];
	ld.param.f32 	%f10, [_Z12mandelKernelffffPiiiffmi_param_3];
	ld.param.u64 	%rd1, [_Z12mandelKernelffffPiiiffmi_param_4];
	ld.param.u32 	%r8, [_Z12mandelKernelffffPiiiffmi_param_5];
	ld.param.f32 	%f11, [_Z12mandelKernelffffPiiiffmi_param_7];
	ld.param.f32 	%f12, [_Z12mandelKernelffffPiiiffmi_param_8];
	ld.param.u64 	%rd2, [_Z12mandelKernelffffPiiiffmi_param_9];
	ld.param.u32 	%r6, [_Z12mandelKernelffffPiiiffmi_param_10];
	mov.u32 	%r9, %tid.x;
	mov.u32 	%r10, %ctaid.x;
	mov.u32 	%r11, %ntid.x;
	mad.lo.s32 	%r12, %r10, %r11, %r9;
	div.s32 	%r1, %r12, %r8;
	mul.lo.s32 	%r13, %r1, %r8;
	sub.s32 	%r2, %r12, %r13;
	cvt.rn.f32.s32 	%f13, %r2;
	fma.rn.f32 	%f1, %f11, %f13, %f9;
	cvt.rn.f32.s32 	%f14, %r1;
	fma.rn.f32 	%f2, %f12, %f14, %f10;
	setp.lt.s32 	%p1, %r6, 1;
	mov.b32 	%r16, 0;
	@%p1 bra 	$L__BB0_4;
	mov.b32 	%r15, 0;
	mov.f32 	%f18, %f2;
	mov.f32 	%f19, %f1;
$L__BB0_2:
	mul.f32 	%f5, %f19, %f19;
	mul.f32 	%f6, %f18, %f18;
	add.f32 	%f15, %f5, %f6;
	setp.gt.f32 	%p2, %f15, 0f40800000;
	mov.u32 	%r16, %r15;
	@%p2 bra 	$L__BB0_4;
	sub.f32 	%f16, %f5, %f6;
	add.f32 	%f17, %f19, %f19;
	add.f32 	%f19, %f1, %f16;
	fma.rn.f32 	%f18, %f17, %f18, %f2;
	add.s32 	%r15, %r15, 1;
	setp.ne.s32 	%p3, %r15, %r6;
	mov.u32 	%r16, %r6;
	@%p3 bra 	$L__BB0_2;
$L__BB0_4:
	cvta.to.global.u64 	%rd3, %rd1;
	cvt.s64.s32 	%rd4, %r1;
	mad.lo.s64 	%rd5, %rd2, %rd4, %rd3;
	mul.wide.s32 	%rd6, %r2, 4;
	add.s64 	%rd7, %rd5, %rd6;
	st.global.u32 	[%rd7], %r16;
	ret;

}


// ===== COMPILED SASS (sm_100) =====

	.target	sm_100

	.elftype	@"ET_EXEC"


//--------------------- .note.nv.tkinfo           --------------------------
	.section	.note.nv.tkinfo,"",@"SHT_NOTE"
	.sectionflags	@"SHF_NOTE_NV_TKINFO"
	.tkinfo
        /*0018*/ 	.word	0x00000002
        /*0030*/ 	.string	""
        /*0030*/ 	.string	"ptxas"
        /*0030*/ 	.string	"Cuda compilation tools, release 13.0, V13.0.88"
        /*0030*/ 	.string	"Build cuda_13.0.r13.0/compiler.36424714_0"
        /*0030*/ 	.string	"-arch sm_100 -m 64 "



//--------------------- .note.nv.cuinfo           --------------------------
	.section	.note.nv.cuinfo,"",@"SHT_NOTE"
	.sectionflags	@"SHF_NOTE_NV_CUINFO"
        /*0018*/ 	.short	0x0002
        /*001a*/ 	.short	0x0064
        /*001c*/ 	.short	0x0082
	.zero		2


//--------------------- .nv.info                  --------------------------
	.section	.nv.info,"",@"SHT_CUDA_INFO"
	.align	4


	//----- nvinfo : EIATTR_REGCOUNT
	.align		4
        /*0000*/ 	.byte	0x04, 0x2f
        /*0002*/ 	.short	(.L_1 - .L_0)
	.align		4
.L_0:
        /*0004*/ 	.word	index@(_Z12mandelKernelffffPiiiffmi)
        /*0008*/ 	.word	0x00000010


	//----- nvinfo : EIATTR_FRAME_SIZE
	.align		4
.L_1:
        /*000c*/ 	.byte	0x04, 0x11
        /*000e*/ 	.short	(.L_3 - .L_2)
	.align		4
.L_2:
        /*0010*/ 	.word	index@(_Z12mandelKernelffffPiiiffmi)
        /*0014*/ 	.word	0x00000000


	//----- nvinfo : EIATTR_MIN_STACK_SIZE
	.align		4
.L_3:
        /*0018*/ 	.byte	0x04, 0x12
        /*001a*/ 	.short	(.L_5 - .L_4)
	.align		4
.L_4:
        /*001c*/ 	.word	index@(_Z12mandelKernelffffPiiiffmi)
        /*0020*/ 	.word	0x00000000
.L_5:


//--------------------- .nv.compat                --------------------------
	.section	.nv.compat,"",@"SHT_CUDA_COMPAT_INFO"
	.align	4
        /*0000*/ 	.byte	0x02, 0x09, 0x00, 0x00, 0x02, 0x02, 0x01, 0x00, 0x02, 0x05, 0x05, 0x00, 0x03, 0x07, 0x01, 0x01
        /*0010*/ 	.byte	0x02, 0x03, 0x00, 0x00, 0x02, 0x06, 0x01, 0x00, 0x04, 0x0b, 0x08, 0x00, 0x01, 0x00, 0x00, 0x00
        /*0020*/ 	.byte	0x00, 0x00, 0x00, 0x00


//--------------------- .nv.info._Z12mandelKernelffffPiiiffmi --------------------------
	.section	.nv.info._Z12mandelKernelffffPiiiffmi,"",@"SHT_CUDA_INFO"
	.sectionflags	@""
	.align	4


	//----- nvinfo : EIATTR_CUDA_API_VERSION
	.align		4
        /*0000*/ 	.byte	0x04, 0x37
        /*0002*/ 	.short	(.L_7 - .L_6)
.L_6:
        /*0004*/ 	.word	0x00000082


	//----- nvinfo : EIATTR_KPARAM_INFO
	.align		4
.L_7:
        /*0008*/ 	.byte	0x04, 0x17
        /*000a*/ 	.short	(.L_9 - .L_8)
.L_8:
        /*000c*/ 	.word	0x00000000
        /*0010*/ 	.short	0x000a
        /*0012*/ 	.short	0x0030
        /*0014*/ 	.byte	0x00, 0xf0, 0x11, 0x00


	//----- nvinfo : EIATTR_KPARAM_INFO
	.align		4
.L_9:
        /*0018*/ 	.byte	0x04, 0x17
        /*001a*/ 	.short	(.L_11 - .L_10)
.L_10:
        /*001c*/ 	.word	0x00000000
        /*0020*/ 	.short	0x0009
        /*0022*/ 	.short	0x0028
        /*0024*/ 	.byte	0x00, 0xf0, 0x21, 0x00


	//----- nvinfo : EIATTR_KPARAM_INFO
	.align		4
.L_11:
        /*0028*/ 	.byte	0x04, 0x17
        /*002a*/ 	.short	(.L_13 - .L_12)
.L_12:
        /*002c*/ 	.word	0x00000000
        /*0030*/ 	.short	0x0008
        /*0032*/ 	.short	0x0024
        /*0034*/ 	.byte	0x00, 0xf0, 0x11, 0x00


	//----- nvinfo : EIATTR_KPARAM_INFO
	.align		4
.L_13:
        /*0038*/ 	.byte	0x04, 0x17
        /*003a*/ 	.short	(.L_15 - .L_14)
.L_14:
        /*003c*/ 	.word	0x00000000
        /*0040*/ 	.short	0x0007
        /*0042*/ 	.short	0x0020
        /*0044*/ 	.byte	0x00, 0xf0, 0x11, 0x00


	//----- nvinfo : EIATTR_KPARAM_INFO
	.align		4
.L_15:
        /*0048*/ 	.byte	0x04, 0x17
        /*004a*/ 	.short	(.L_17 - .L_16)
.L_16:
        /*004c*/ 	.word	0x00000000
        /*0050*/ 	.short	0x0006
        /*0052*/ 	.short	0x001c
        /*0054*/ 	.byte	0x00, 0xf0, 0x11, 0x00


	//----- nvinfo : EIATTR_KPARAM_INFO
	.align		4
.L_17:
        /*0058*/ 	.byte	0x04, 0x17
        /*005a*/ 	.short	(.L_19 - .L_18)
.L_18:
        /*005c*/ 	.word	0x00000000
        /*0060*/ 	.short	0x0005
        /*0062*/ 	.short	0x0018
        /*0064*/ 	.byte	0x00, 0xf0, 0x11, 0x00


	//----- nvinfo : EIATTR_KPARAM_INFO
	.align		4
.L_19:
        /*0068*/ 	.byte	0x04, 0x17
        /*006a*/ 	.short	(.L_21 - .L_20)
.L_20:
        /*006c*/ 	.word	0x00000000
        /*0070*/ 	.short	0x0004
        /*0072*/ 	.short	0x0010
        /*0074*/ 	.byte	0x00, 0xf5, 0x21, 0x00


	//----- nvinfo : EIATTR_KPARAM_INFO
	.align		4
.L_21:
        /*0078*/ 	.byte	0x04, 0x17
        /*007a*/ 	.short	(.L_23 - .L_22)
.L_22:
        /*007c*/ 	.word	0x00000000
        /*0080*/ 	.short	0x0003
        /*0082*/ 	.short	0x000c
        /*0084*/ 	.byte	0x00, 0xf0, 0x11, 0x00


	//----- nvinfo : EIATTR_KPARAM_INFO
	.align		4
.L_23:
        /*0088*/ 	.byte	0x04, 0x17
        /*008a*/ 	.short	(.L_25 - .L_24)
.L_24:
        /*008c*/ 	.word	0x00000000
        /*0090*/ 	.short	0x0002
        /*0092*/ 	.short	0x0008
        /*0094*/ 	.byte	0x00, 0xf0, 0x11, 0x00


	//----- nvinfo : EIATTR_KPARAM_INFO
	.align		4
.L_25:
        /*0098*/ 	.byte	0x04, 0x17
        /*009a*/ 	.short	(.L_27 - .L_26)
.L_26:
        /*009c*/ 	.word	0x00000000
        /*00a0*/ 	.short	0x0001
        /*00a2*/ 	.short	0x0004
        /*00a4*/ 	.byte	0x00, 0xf0, 0x11, 0x00


	//----- nvinfo : EIATTR_KPARAM_INFO
	.align		4
.L_27:
        /*00a8*/ 	.byte	0x04, 0x17
        /*00aa*/ 	.short	(.L_29 - .L_28)
.L_28:
        /*00ac*/ 	.word	0x00000000
        /*00b0*/ 	.short	0x0000
        /*00b2*/ 	.short	0x0000
        /*00b4*/ 	.byte	0x00, 0xf0, 0x11, 0x00


	//----- nvinfo : EIATTR_SPARSE_MMA_MASK
	.align		4
.L_29:
        /*00b8*/ 	.byte	0x03, 0x50
        /*00ba*/ 	.short	0x0000


	//----- nvinfo : EIATTR_MAXREG_COUNT
	.align		4
        /*00bc*/ 	.byte	0x03, 0x1b
        /*00be*/ 	.short	0x00ff


	//----- nvinfo : EIATTR_MERCURY_ISA_VERSION
	.align		4
        /*00c0*/ 	.byte	0x03, 0x5f
        /*00c2*/ 	.short	0x0101


	//----- nvinfo : EIATTR_VRC_CTA_INIT_COUNT
	.align		4
        /*00c4*/ 	.byte	0x02, 0x4a
	.zero		1
	.zero		1


	//----- nvinfo : EIATTR_EXIT_INSTR_OFFSETS
	.align		4
        /*00c8*/ 	.byte	0x04, 0x1c
        /*00ca*/ 	.short	(.L_31 - .L_30)


	//   ....[0]....
.L_30:
        /*00cc*/ 	.word	0x00000480


	//----- nvinfo : EIATTR_CRS_STACK_SIZE
	.align		4
.L_31:
        /*00d0*/ 	.byte	0x04, 0x1e
        /*00d2*/ 	.short	(.L_33 - .L_32)
.L_32:
        /*00d4*/ 	.word	0x00000000


	//----- nvinfo : EIATTR_CBANK_PARAM_SIZE
	.align		4
.L_33:
        /*00d8*/ 	.byte	0x03, 0x19
        /*00da*/ 	.short	0x0034


	//----- nvinfo : EIATTR_PARAM_CBANK
	.align		4
        /*00dc*/ 	.byte	0x04, 0x0a
        /*00de*/ 	.short	(.L_35 - .L_34)
	.align		4
.L_34:
        /*00e0*/ 	.word	index@(.nv.constant0._Z12mandelKernelffffPiiiffmi)
        /*00e4*/ 	.short	0x0380
        /*00e6*/ 	.short	0x0034


	//----- nvinfo : EIATTR_SW_WAR
	.align		4
.L_35:
        /*00e8*/ 	.byte	0x04, 0x36
        /*00ea*/ 	.short	(.L_37 - .L_36)
.L_36:
        /*00ec*/ 	.word	0x00000008
.L_37:


//--------------------- .nv.callgraph             --------------------------
	.section	.nv.callgraph,"",@"SHT_CUDA_CALLGRAPH"
	.align	4
	.sectionentsize	8
	.align		4
        /*0000*/ 	.word	0x00000000
	.align		4
        /*0004*/ 	.word	0xffffffff
	.align		4
        /*0008*/ 	.word	0x00000000
	.align		4
        /*000c*/ 	.word	0xfffffffe
	.align		4
        /*0010*/ 	.word	0x00000000
	.align		4
        /*0014*/ 	.word	0xfffffffd
	.align		4
        /*0018*/ 	.word	0x00000000
	.align		4
        /*001c*/ 	.word	0xfffffffc


//--------------------- .text._Z12mandelKernelffffPiiiffmi --------------------------
	.section	.text._Z12mandelKernelffffPiiiffmi,"ax",@progbits
	.align	128
        .global         _Z12mandelKernelffffPiiiffmi
        .type           _Z12mandelKernelffffPiiiffmi,@function
        .size           _Z12mandelKernelffffPiiiffmi,(.L_x_4 - _Z12mandelKernelffffPiiiffmi)
        .other          _Z12mandelKernelffffPiiiffmi,@"STO_CUDA_ENTRY STV_DEFAULT"
_Z12mandelKernelffffPiiiffmi:
.text._Z12mandelKernelffffPiiiffmi:
[----:B------:R-:W-:Y:S08]  /*0000*/  LDC R1, c[0x0][0x37c] ;  /* 0x0000df00ff017b82 */ /* 0x000ff00000000800 */
[----:B------:R-:W0:Y:S01]  /*0010*/  LDC R9, c[0x0][0x398] ;  /* 0x0000e600ff097b82 */ /* 0x000e220000000800 */
[----:B------:R-:W1:Y:S01]  /*0020*/  S2R R0, SR_TID.X ;  /* 0x0000000000007919 */ /* 0x000e620000002100 */
[----:B------:R-:W2:Y:S01]  /*0030*/  LDCU UR8, c[0x0][0x3b0] ;  /* 0x00007600ff0877ac */ /* 0x000ea20008000800 */
[----:B------:R-:W3:Y:S05]  /*0040*/  LDCU.64 UR6, c[0x0][0x3a0] ;  /* 0x00007400ff0677ac */ /* 0x000eea0008000a00 */
[----:B------:R-:W1:Y:S08]  /*0050*/  S2UR UR4, SR_CTAID.X ;  /* 0x00000000000479c3 */ /* 0x000e700000002500 */
[----:B------:R-:W1:Y:S01]  /*0060*/  LDC R5, c[0x0][0x360] ;  /* 0x0000d800ff057b82 */ /* 0x000e620000000800 */
[----:B--2---:R-:W-:Y:S01]  /*0070*/  UISETP.GE.AND UP0, UPT, UR8, 0x1, UPT ;  /* 0x000000010800788c */ /* 0x004fe2000bf06270 */
[----:B0-----:R-:W-:-:S04]  /*0080*/  IABS R7, R9 ;  /* 0x0000000900077213 */ /* 0x001fc80000000000 */
[----:B------:R-:W0:Y:S01]  /*0090*/  I2F.RP R4, R7 ;  /* 0x0000000700047306 */ /* 0x000e220000209400 */
[----:B-1----:R-:W-:Y:S01]  /*00a0*/  IMAD R0, R5, UR4, R0 ;  /* 0x0000000405007c24 */ /* 0x002fe2000f8e0200 */
[----:B------:R-:W1:Y:S06]  /*00b0*/  LDCU.64 UR4, c[0x0][0x358] ;  /* 0x00006b00ff0477ac */ /* 0x000e6c0008000a00 */
[----:B0-----:R-:W0:Y:S02]  /*00c0*/  MUFU.RCP R4, R4 ;  /* 0x0000000400047308 */ /* 0x001e240000001000 */
[----:B0-----:R-:W-:-:S02]  /*00d0*/  IADD3 R2, PT, PT, R4, 0xffffffe, RZ ;  /* 0x0ffffffe04027810 */ /* 0x001fc40007ffe0ff */
[----:B------:R-:W-:-:S04]  /*00e0*/  IABS R4, R0 ;  /* 0x0000000000047213 */ /* 0x000fc80000000000 */
[----:B------:R0:W2:Y:S02]  /*00f0*/  F2I.FTZ.U32.TRUNC.NTZ R3, R2 ;  /* 0x0000000200037305 */ /* 0x0000a4000021f000 */
[----:B0-----:R-:W-:Y:S01]  /*0100*/  IMAD.MOV.U32 R2, RZ, RZ, RZ ;  /* 0x000000ffff027224 */ /* 0x001fe200078e00ff */
[----:B--2---:R-:W-:-:S05]  /*0110*/  IADD3 R6, PT, PT, RZ, -R3, RZ ;  /* 0x80000003ff067210 */ /* 0x004fca0007ffe0ff */
[----:B------:R-:W-:-:S04]  /*0120*/  IMAD R5, R6, R7, RZ ;  /* 0x0000000706057224 */ /* 0x000fc800078e02ff */
[----:B------:R-:W-:-:S06]  /*0130*/  IMAD.HI.U32 R3, R3, R5, R2 ;  /* 0x0000000503037227 */ /* 0x000fcc00078e0002 */
[----:B------:R-:W-:-:S05]  /*0140*/  IMAD.HI.U32 R3, R3, R4, RZ ;  /* 0x0000000403037227 */ /* 0x000fca00078e00ff */
[----:B------:R-:W-:-:S05]  /*0150*/  IADD3 R5, PT, PT, -R3, RZ, RZ ;  /* 0x000000ff03057210 */ /* 0x000fca0007ffe1ff */
[C---:B------:R-:W-:Y:S02]  /*0160*/  IMAD R2, R7.reuse, R5, R4 ;  /* 0x0000000507027224 */ /* 0x040fe400078e0204 */
[----:B------:R-:W3:Y:S03]  /*0170*/  LDC.64 R4, c[0x0][0x388] ;  /* 0x0000e200ff047b82 */ /* 0x000ee60000000a00 */
[----:B------:R-:W-:-:S13]  /*0180*/  ISETP.GT.U32.AND P2, PT, R7, R2, PT ;  /* 0x000000020700720c */ /* 0x000fda0003f44070 */
[-C--:B------:R-:W-:Y:S01]  /*0190*/  @!P2 IADD3 R2, PT, PT, R2, -R7.reuse, RZ ;  /* 0x800000070202a210 */ /* 0x080fe20007ffe0ff */
[----:B------:R-:W-:Y:S01]  /*01a0*/  @!P2 VIADD R3, R3, 0x1 ;  /* 0x000000010303a836 */ /* 0x000fe20000000000 */
[----:B------:R-:W-:Y:S02]  /*01b0*/  ISETP.NE.AND P2, PT, R9, RZ, PT ;  /* 0x000000ff0900720c */ /* 0x000fe40003f45270 */
[----:B------:R-:W-:Y:S02]  /*01c0*/  ISETP.GE.U32.AND P0, PT, R2, R7, PT ;  /* 0x000000070200720c */ /* 0x000fe40003f06070 */
[----:B------:R-:W-:-:S04]  /*01d0*/  LOP3.LUT R2, R0, R9, RZ, 0x3c, !PT ;  /* 0x0000000900027212 */ /* 0x000fc800078e3cff */
[----:B------:R-:W-:-:S07]  /*01e0*/  ISETP.GE.AND P1, PT, R2, RZ, PT ;  /* 0x000000ff0200720c */ /* 0x000fce0003f26270 */
[----:B------:R-:W-:-:S04]  /*01f0*/  @P0 IADD3 R3, PT, PT, R3, 0x1, RZ ;  /* 0x0000000103030810 */ /* 0x000fc80007ffe0ff */
[----:B------:R-:W-:-:S05]  /*0200*/  MOV R7, R3 ;  /* 0x0000000300077202 */ /* 0x000fca0000000f00 */
[----:B------:R-:W-:Y:S01]  /*0210*/  @!P1 IMAD.MOV R7, RZ, RZ, -R7 ;  /* 0x000000ffff079224 */ /* 0x000fe200078e0a07 */
[----:B------:R-:W-:-:S04]  /*0220*/  @!P2 LOP3.LUT R7, RZ, R9, RZ, 0x33, !PT ;  /* 0x00000009ff07a212 */ /* 0x000fc800078e33ff */
[----:B------:R-:W-:-:S05]  /*0230*/  IADD3 R2, PT, PT, -R7, RZ, RZ ;  /* 0x000000ff07027210 */ /* 0x000fca0007ffe1ff */
[----:B------:R-:W-:Y:S01]  /*0240*/  IMAD R9, R9, R2, R0 ;  /* 0x0000000209097224 */ /* 0x000fe200078e0200 */
[----:B------:R-:W-:-:S04]  /*0250*/  I2FP.F32.S32 R0, R7 ;  /* 0x0000000700007245 */ /* 0x000fc80000201400 */
[----:B------:R-:W-:Y:S01]  /*0260*/  I2FP.F32.S32 R3, R9 ;  /* 0x0000000900037245 */ /* 0x000fe20000201400 */
[----:B---3--:R-:W-:Y:S01]  /*0270*/  FFMA R6, R0, UR7, R5 ;  /* 0x0000000700067c23 */ /* 0x008fe20008000005 */
[----:B------:R-:W-:-:S03]  /*0280*/  HFMA2 R5, -RZ, RZ, 0, 0 ;  /* 0x00000000ff057431 */ /* 0x000fc600000001ff */
[----:B------:R-:W-:Y:S01]  /*0290*/  FFMA R11, R3, UR6, R4 ;  /* 0x00000006030b7c23 */ /* 0x000fe20008000004 */
[----:B-1----:R-:W-:Y:S06]  /*02a0*/  BRA.U !UP0, `(.L_x_0) ;  /* 0x0000000108507547 */ /* 0x002fec000b800000 */
[----:B------:R-:W-:Y:S01]  /*02b0*/  BSSY.RECONVERGENT B0, `(.L_x_0) ;  /* 0x0000013000007945 */ /* 0x000fe20003800200 */
[----:B------:R-:W-:Y:S01]  /*02c0*/  IMAD.MOV.U32 R5, RZ, RZ, RZ ;  /* 0x000000ffff057224 */ /* 0x000fe200078e00ff */
[----:B------:R-:W-:Y:S01]  /*02d0*/  MOV R0, R6 ;  /* 0x0000000600007202 */ /* 0x000fe20000000f00 */
[----:B------:R-:W0:Y:S01]  /*02e0*/  LDCU UR8, c[0x0][0x3b0] ;  /* 0x00007600ff0877ac */ /* 0x000e220008000800 */
[----:B------:R-:W-:Y:S01]  /*02f0*/  MOV R2, R11 ;  /* 0x0000000b00027202 */ /* 0x000fe20000000f00 */
[----:B------:R-:W1:Y:S06]  /*0300*/  LDCU UR9, c[0x0][0x3b0] ;  /* 0x00007600ff0977ac */ /* 0x000e6c0008000800 */
.L_x_2:
[----:B------:R-:W-:Y:S01]  /*0310*/  FMUL R4, R2, R2 ;  /* 0x0000000202047220 */ /* 0x000fe20000400000 */
[----:B------:R-:W-:-:S04]  /*0320*/  FMUL R13, R0, R0 ;  /* 0x00000000000d7220 */ /* 0x000fc80000400000 */
[----:B------:R-:W-:-:S05]  /*0330*/  FADD R3, R4, R13 ;  /* 0x0000000d04037221 */ /* 0x000fca0000000000 */
[----:B------:R-:W-:-:S13]  /*0340*/  FSETP.GT.AND P0, PT, R3, 4, PT ;  /* 0x408000000300780b */ /* 0x000fda0003f04000 */
[----:B------:R-:W-:Y:S05]  /*0350*/  @P0 BRA `(.L_x_1) ;  /* 0x0000000000200947 */ /* 0x000fea0003800000 */
[----:B------:R-:W-:Y:S02]  /*0360*/  VIADD R5, R5, 0x1 ;  /* 0x0000000105057836 */ /* 0x000fe40000000000 */
[----:B------:R-:W-:Y:S01]  /*0370*/  FADD R3, R2, R2 ;  /* 0x0000000202037221 */ /* 0x000fe20000000000 */
[----:B------:R-:W-:Y:S02]  /*0380*/  FADD R2, R4, -R13 ;  /* 0x8000000d04027221 */ /* 0x000fe40000000000 */
[----:B-1----:R-:W-:Y:S01]  /*0390*/  ISETP.NE.AND P0, PT, R5, UR9, PT ;  /* 0x0000000905007c0c */ /* 0x002fe2000bf05270 */
[----:B------:R-:W-:Y:S01]  /*03a0*/  FFMA R0, R3, R0, R6 ;  /* 0x0000000003007223 */ /* 0x000fe20000000006 */
[----:B------:R-:W-:-:S11]  /*03b0*/  FADD R2, R11, R2 ;  /* 0x000000020b027221 */ /* 0x000fd60000000000 */
[----:B------:R-:W-:Y:S05]  /*03c0*/  @P0 BRA `(.L_x_2) ;  /* 0xfffffffc00d00947 */ /* 0x000fea000383ffff */
[----:B0-----:R-:W-:-:S07]  /*03d0*/  MOV R5, UR8 ;  /* 0x0000000800057c02 */ /* 0x001fce0008000f00 */
.L_x_1:
[----:B01----:R-:W-:Y:S05]  /*03e0*/  BSYNC.RECONVERGENT B0 ;  /* 0x0000000000007941 */ /* 0x003fea0003800200 */
.L_x_0:
[----:B------:R-:W0:Y:S01]  /*03f0*/  LDC.64 R2, c[0x0][0x390] ;  /* 0x0000e400ff027b82 */ /* 0x000e220000000a00 */
[----:B------:R-:W1:Y:S01]  /*0400*/  LDCU.64 UR6, c[0x0][0x3a8] ;  /* 0x00007500ff0677ac */ /* 0x000e620008000a00 */
[----:B------:R-:W-:-:S05]  /*0410*/  SHF.R.S32.HI R0, RZ, 0x1f, R7 ;  /* 0x0000001fff007819 */ /* 0x000fca0000011407 */
[----:B-1----:R-:W-:Y:S02]  /*0420*/  IMAD R0, R0, UR6, RZ ;  /* 0x0000000600007c24 */ /* 0x002fe4000f8e02ff */
[----:B0-----:R-:W-:-:S04]  /*0430*/  IMAD.WIDE.U32 R2, R7, UR6, R2 ;  /* 0x0000000607027c25 */ /* 0x001fc8000f8e0002 */
[----:B------:R-:W-:-:S05]  /*0440*/  IMAD R7, R7, UR7, R0 ;  /* 0x0000000707077c24 */ /* 0x000fca000f8e0200 */
[----:B------:R-:W-:-:S03]  /*0450*/  IADD3 R3, PT, PT, R3, R7, RZ ;  /* 0x0000000703037210 */ /* 0x000fc60007ffe0ff */
[----:B------:R-:W-:-:S05]  /*0460*/  IMAD.WIDE R2, R9, 0x4, R2 ;  /* 0x0000000409027825 */ /* 0x000fca00078e0202 */
[----:B------:R-:W-:Y:S01]  /*0470*/  STG.E desc[UR4][R2.64], R5 ;  /* 0x0000000502007986 */ /* 0x000fe2000c101904 */
[----:B------:R-:W-:Y:S05]  /*0480*/  EXIT ;  /* 0x000000000000794d */ /* 0x000fea0003800000 */
.L_x_3:
[----:B------:R-:W-:-:S00]  /*0490*/  BRA `(.L_x_3) ;  /* 0xfffffffc00fc7947 */ /* 0x000fc0000383ffff */
[----:B------:R-:W-:-:S00]  /*04a0*/  NOP ;  /* 0x0000000000007918 */ /* 0x000fc00000000000 */
        /* <DEDUP_REMOVED lines=13> */
.L_x_4:


//--------------------- .nv.shared.reserved.0     --------------------------
	.section	.nv.shared.reserved.0,"aw",@nobits
	.weak		__nv_reservedSMEM_offset_0_alias
	.size		__nv_reservedSMEM_offset_0_alias, 0, 64
	.other		__nv_reservedSMEM_offset_0_alias,@"STO_CUDA_RESERVED_SHARED STV_DEFAULT"
__nv_reservedSMEM_offset_0_alias:
	.zero		0
	.zero		64


//--------------------- .nv.constant0._Z12mandelKernelffffPiiiffmi --------------------------
	.section	.nv.constant0._Z12mandelKernelffffPiiiffmi,"a",@progbits
	.sectionflags	@""
	.align	4
.nv.constant0._Z12mandelKernelffffPiiiffmi:
	.zero		948


//--------------------- SYMBOLS --------------------------

	.type		.nv.reservedSmem.offset0,@object
	.size		.nv.reservedSmem.offset0,0x4
